	.headerflags	@"EF_CUDA_TEXMODE_UNIFIED EF_CUDA_64BIT_ADDRESS EF_CUDA_ACCELERATORS EF_CUDA_SM90 EF_CUDA_VIRTUAL_SM(EF_CUDA_SM90)"
	.elftype	@"ET_EXEC"


//--------------------- .nv.info                  --------------------------
	.section	.nv.info,"",@"SHT_CUDA_INFO"
	.align	4


	//----- nvinfo : EIATTR_REGCOUNT
	.align		4
        /*0000*/ 	.byte	0x04, 0x2f
        /*0002*/ 	.short	(.L_1 - .L_0)
	.align		4
.L_0:
        /*0004*/ 	.word	index@(triton_poi_fused_convolution_relu_61)
        /*0008*/ 	.word	0x0000000c


	//----- nvinfo : EIATTR_MIN_STACK_SIZE
	.align		4
.L_1:
        /*000c*/ 	.byte	0x04, 0x12
        /*000e*/ 	.short	(.L_3 - .L_2)
	.align		4
.L_2:
        /*0010*/ 	.word	index@(triton_poi_fused_convolution_relu_61)
        /*0014*/ 	.word	0x00000000


	//----- nvinfo : EIATTR_FRAME_SIZE
	.align		4
.L_3:
        /*0018*/ 	.byte	0x04, 0x11
        /*001a*/ 	.short	(.L_5 - .L_4)
	.align		4
.L_4:
        /*001c*/ 	.word	index@(triton_poi_fused_convolution_relu_61)
        /*0020*/ 	.word	0x00000000


	//----- nvinfo : EIATTR_MIN_STACK_SIZE
	.align		4
.L_5:
        /*0024*/ 	.byte	0x04, 0x12
        /*0026*/ 	.short	(.L_7 - .L_6)
	.align		4
.L_6:
        /*0028*/ 	.word	index@(triton_poi_fused_convolution_relu_61)
        /*002c*/ 	.word	0x00000000
.L_7:


//--------------------- .nv.info.triton_poi_fused_convolution_relu_61 --------------------------
	.section	.nv.info.triton_poi_fused_convolution_relu_61,"",@"SHT_CUDA_INFO"
	.sectionflags	@""
	.align	4


	//----- nvinfo : EIATTR_CUDA_API_VERSION
	.align		4
        /*0000*/ 	.byte	0x04, 0x37
        /*0002*/ 	.short	(.L_9 - .L_8)
.L_8:
        /*0004*/ 	.word	0x0000007c


	//----- nvinfo : EIATTR_KPARAM_INFO
	.align		4
.L_9:
        /*0008*/ 	.byte	0x04, 0x17
        /*000a*/ 	.short	(.L_11 - .L_10)
.L_10:
        /*000c*/ 	.word	0x00000000
        /*0010*/ 	.short	0x0002
        /*0012*/ 	.short	0x0010
        /*0014*/ 	.byte	0x00, 0xf0, 0x11, 0x00


	//----- nvinfo : EIATTR_KPARAM_INFO
	.align		4
.L_11:
        /*0018*/ 	.byte	0x04, 0x17
        /*001a*/ 	.short	(.L_13 - .L_12)
.L_12:
        /*001c*/ 	.word	0x00000000
        /*0020*/ 	.short	0x0001
        /*0022*/ 	.short	0x0008
        /*0024*/ 	.byte	0x00, 0xf4, 0x21, 0x00


	//----- nvinfo : EIATTR_KPARAM_INFO
	.align		4
.L_13:
        /*0028*/ 	.byte	0x04, 0x17
        /*002a*/ 	.short	(.L_15 - .L_14)
.L_14:
        /*002c*/ 	.word	0x00000000
        /*0030*/ 	.short	0x0000
        /*0032*/ 	.short	0x0000
        /*0034*/ 	.byte	0x00, 0xf4, 0x21, 0x00


	//----- nvinfo : EIATTR_SPARSE_MMA_MASK
	.align		4
.L_15:
        /*0038*/ 	.byte	0x03, 0x50
        /*003a*/ 	.short	0x0000


	//----- nvinfo : EIATTR_MAXREG_COUNT
	.align		4
        /*003c*/ 	.byte	0x03, 0x1b
        /*003e*/ 	.short	0x00ff


	//----- nvinfo : EIATTR_EXIT_INSTR_OFFSETS
	.align		4
        /*0040*/ 	.byte	0x04, 0x1c
        /*0042*/ 	.short	(.L_17 - .L_16)


	//   ....[0]....
.L_16:
        /*0044*/ 	.word	0x00000160


	//   ....[1]....
        /*0048*/ 	.word	0x00000180


	//----- nvinfo : EIATTR_REQNTID
	.align		4
.L_17:
        /*004c*/ 	.byte	0x04, 0x10
        /*004e*/ 	.short	(.L_19 - .L_18)
.L_18:
        /*0050*/ 	.word	0x00000080
        /*0054*/ 	.word	0x00000001
        /*0058*/ 	.word	0x00000001


	//----- nvinfo : EIATTR_CBANK_PARAM_SIZE
	.align		4
.L_19:
        /*005c*/ 	.byte	0x03, 0x19
        /*005e*/ 	.short	0x0014


	//----- nvinfo : EIATTR_PARAM_CBANK
	.align		4
        /*0060*/ 	.byte	0x04, 0x0a
        /*0062*/ 	.short	(.L_21 - .L_20)
	.align		4
.L_20:
        /*0064*/ 	.word	index@(.nv.constant0.triton_poi_fused_convolution_relu_61)
        /*0068*/ 	.short	0x0210
        /*006a*/ 	.short	0x0014


	//----- nvinfo : EIATTR_SW_WAR
	.align		4
.L_21:
        /*006c*/ 	.byte	0x04, 0x36
        /*006e*/ 	.short	(.L_23 - .L_22)
.L_22:
        /*0070*/ 	.word	0x00000008
.L_23:


//--------------------- .nv.callgraph             --------------------------
	.section	.nv.callgraph,"",@"SHT_CUDA_CALLGRAPH"
	.align	4
	.sectionentsize	8
	.align		4
        /*0000*/ 	.word	0x00000000
	.align		4
        /*0004*/ 	.word	0xffffffff
	.align		4
        /*0008*/ 	.word	0x00000000
	.align		4
        /*000c*/ 	.word	0xfffffffe
	.align		4
        /*0010*/ 	.word	0x00000000
	.align		4
        /*0014*/ 	.word	0xfffffffd
	.align		4
        /*0018*/ 	.word	0x00000000
	.align		4
        /*001c*/ 	.word	0xfffffffc


//--------------------- .text.triton_poi_fused_convolution_relu_61 --------------------------
	.section	.text.triton_poi_fused_convolution_relu_61,"ax",@progbits
	.align	128
        .global         triton_poi_fused_convolution_relu_61
        .type           triton_poi_fused_convolution_relu_61,@function
        .size           triton_poi_fused_convolution_relu_61,(.L_x_1 - triton_poi_fused_convolution_relu_61)
        .other          triton_poi_fused_convolution_relu_61,@"STO_CUDA_ENTRY STV_DEFAULT"
triton_poi_fused_convolution_relu_61:
.text.triton_poi_fused_convolution_relu_61:
[----:B------:R-:W0:Y:S02]  /*0000*/  LDC R1, c[0x0][0x28] ;  /* 0x00000a00ff017b82 */ /* 0x000e240000000800 */
[----:B------:R-:W1:Y:S01]  /*0010*/  S2R R0, SR_TID.X ;  /* 0x0000000000007919 */ /* 0x000e620000002100 */
[----:B------:R-:W2:Y:S01]  /*0020*/  LDC.64 R2, c[0x0][0x210] ;  /* 0x00008400ff027b82 */ /* 0x000ea20000000a00 */
[----:B------:R-:W-:Y:S01]  /*0030*/  ULDC.64 UR4, c[0x0][0x208] ;  /* 0x0000820000047ab9 */ /* 0x000fe20000000a00 */
[----:B------:R-:W3:Y:S06]  /*0040*/  S2R R7, SR_CTAID.X ;  /* 0x0000000000077919 */ /* 0x000eec0000002500 */
[----:B------:R-:W4:Y:S01]  /*0050*/  LDC.64 R4, c[0x0][0x218] ;  /* 0x00008600ff047b82 */ /* 0x000f220000000a00 */
[----:B-1----:R-:W-:-:S05]  /*0060*/  LOP3.LUT R0, R0, 0x7f, RZ, 0xc0, !PT ;  /* 0x0000007f00007812 */ /* 0x002fca00078ec0ff */
[----:B---3--:R-:W-:-:S04]  /*0070*/  IMAD R7, R7, 0x80, R0 ;  /* 0x0000008007077824 */ /* 0x008fc800078e0200 */
[C---:B------:R-:W-:Y:S01]  /*0080*/  IMAD.HI R0, R7.reuse, 0x66666667, RZ ;  /* 0x6666666707007827 */ /* 0x040fe200078e02ff */
[----:B------:R-:W-:-:S03]  /*0090*/  ISETP.GE.AND P1, PT, R7, 0x2800, PT ;  /* 0x000028000700780c */ /* 0x000fc60003f26270 */
[----:B--2---:R-:W-:Y:S01]  /*00a0*/  IMAD.WIDE R2, R7, 0x4, R2 ;  /* 0x0000000407027825 */ /* 0x004fe200078e0202 */
[----:B------:R-:W-:-:S04]  /*00b0*/  SHF.R.U32.HI R9, RZ, 0x1f, R0 ;  /* 0x0000001fff097819 */ /* 0x000fc80000011600 */
[----:B------:R-:W-:-:S05]  /*00c0*/  LEA.HI.SX32 R0, R0, R9, 0x1a ;  /* 0x0000000900007211 */ /* 0x000fca00078fd2ff */
[----:B------:R-:W-:Y:S01]  /*00d0*/  IMAD R9, R0, -0xa0, R7 ;  /* 0xffffff6000097824 */ /* 0x000fe200078e0207 */
[----:B------:R-:W-:Y:S01]  /*00e0*/  HFMA2.MMA R0, -RZ, RZ, 0, 0 ;  /* 0x00000000ff007435 */ /* 0x000fe200000001ff */
[----:B------:R-:W-:Y:S02]  /*00f0*/  IMAD.MOV.U32 R7, RZ, RZ, RZ ;  /* 0x000000ffff077224 */ /* 0x000fe400078e00ff */
[----:B----4-:R-:W-:-:S05]  /*0100*/  IMAD.WIDE R4, R9, 0x4, R4 ;  /* 0x0000000409047825 */ /* 0x010fca00078e0204 */
[----:B------:R-:W2:Y:S04]  /*0110*/  @!P1 LDG.E.EL R7, desc[UR4][R4.64] ;  /* 0x0000000404079981 */ /* 0x000ea8000c2e1900 */
[----:B------:R-:W2:Y:S02]  /*0120*/  @!P1 LDG.E R0, desc[UR4][R2.64] ;  /* 0x0000000402009981 */ /* 0x000ea4000c1e1900 */
[----:B--2---:R-:W-:Y:S01]  /*0130*/  FADD R6, R7, R0 ;  /* 0x0000000007067221 */ /* 0x004fe20000000000 */
[----:B------:R-:W-:-:S04]  /*0140*/  FSETP.GEU.AND P0, PT, R0, -R7, PT ;  /* 0x800000070000720b */ /* 0x000fc80003f0e000 */
[----:B------:R-:W-:Y:S01]  /*0150*/  FSEL R7, R6, RZ, P0 ;  /* 0x000000ff06077208 */ /* 0x000fe20000000000 */
[----:B------:R-:W-:Y:S08]  /*0160*/  @P1 EXIT ;  /* 0x000000000000194d */ /* 0x000ff00003800000 */
[----:B------:R-:W-:Y:S01]  /*0170*/  STG.E desc[UR4][R2.64], R7 ;  /* 0x0000000702007986 */ /* 0x000fe2000c101904 */
[----:B------:R-:W-:Y:S05]  /*0180*/  EXIT ;  /* 0x000000000000794d */ /* 0x000fea0003800000 */
.L_x_0:
[----:B------:R-:W-:-:S00]  /*0190*/  BRA `(.L_x_0) ;  /* 0xfffffffc00fc7947 */ /* 0x000fc0000383ffff */
[----:B------:R-:W-:-:S00]  /*01a0*/  NOP ;  /* 0x0000000000007918 */ /* 0x000fc00000000000 */
        /* <DEDUP_REMOVED lines=13> */
.L_x_1:


//--------------------- .nv.constant0.triton_poi_fused_convolution_relu_61 --------------------------
	.section	.nv.constant0.triton_poi_fused_convolution_relu_61,"a",@progbits
	.sectionflags	@""
	.align	4
.nv.constant0.triton_poi_fused_convolution_relu_61:
	.zero		548
